//
// Generated by NVIDIA NVVM Compiler
//
// Compiler Build ID: CL-36424714
// Cuda compilation tools, release 13.0, V13.0.88
// Based on NVVM 20.0.0
//

.version 9.0
.target sm_100
.address_size 64

	// .globl	_Z16squareRootKernelPfS_i

.visible .entry _Z16squareRootKernelPfS_i(
	.param .u64 .ptr .align 1 _Z16squareRootKernelPfS_i_param_0,
	.param .u64 .ptr .align 1 _Z16squareRootKernelPfS_i_param_1,
	.param .u32 _Z16squareRootKernelPfS_i_param_2
)
{
	.reg .pred 	%p<2>;
	.reg .b32 	%r<6>;
	.reg .b32 	%f<3>;
	.reg .b64 	%rd<8>;

	ld.param.u64 	%rd1, [_Z16squareRootKernelPfS_i_param_0];
	ld.param.u64 	%rd2, [_Z16squareRootKernelPfS_i_param_1];
	ld.param.u32 	%r2, [_Z16squareRootKernelPfS_i_param_2];
	mov.u32 	%r3, %ctaid.x;
	mov.u32 	%r4, %ntid.x;
	mov.u32 	%r5, %tid.x;
	mad.lo.s32 	%r1, %r3, %r4, %r5;
	setp.ge.s32 	%p1, %r1, %r2;
	@%p1 bra 	$L__BB0_2;
	cvta.to.global.u64 	%rd3, %rd1;
	cvta.to.global.u64 	%rd4, %rd2;
	mul.wide.s32 	%rd5, %r1, 4;
	add.s64 	%rd6, %rd3, %rd5;
	ld.global.f32 	%f1, [%rd6];
	sqrt.rn.f32 	%f2, %f1;
	add.s64 	%rd7, %rd4, %rd5;
	st.global.f32 	[%rd7], %f2;
$L__BB0_2:
	ret;

}


// ===== COMPILED SASS (sm_100) =====

	.target	sm_100

	.elftype	@"ET_EXEC"


//--------------------- .note.nv.tkinfo           --------------------------
	.section	.note.nv.tkinfo,"",@"SHT_NOTE"
	.sectionflags	@"SHF_NOTE_NV_TKINFO"
	.tkinfo
        /*0018*/ 	.word	0x00000002
        /*0030*/ 	.string	""
        /*0030*/ 	.string	"ptxas"
        /*0030*/ 	.string	"Cuda compilation tools, release 13.0, V13.0.88"
        /*0030*/ 	.string	"Build cuda_13.0.r13.0/compiler.36424714_0"
        /*0030*/ 	.string	"-arch sm_100 -m 64 "



//--------------------- .note.nv.cuinfo           --------------------------
	.section	.note.nv.cuinfo,"",@"SHT_NOTE"
	.sectionflags	@"SHF_NOTE_NV_CUINFO"
        /*0018*/ 	.short	0x0002
        /*001a*/ 	.short	0x0064
        /*001c*/ 	.short	0x0082
	.zero		2


//--------------------- .nv.info                  --------------------------
	.section	.nv.info,"",@"SHT_CUDA_INFO"
	.align	4


	//----- nvinfo : EIATTR_REGCOUNT
	.align		4
        /*0000*/ 	.byte	0x04, 0x2f
        /*0002*/ 	.short	(.L_1 - .L_0)
	.align		4
.L_0:
        /*0004*/ 	.word	index@(_Z16squareRootKernelPfS_i)
        /*0008*/ 	.word	0x0000000c


	//----- nvinfo : EIATTR_FRAME_SIZE
	.align		4
.L_1:
        /*000c*/ 	.byte	0x04, 0x11
        /*000e*/ 	.short	(.L_3 - .L_2)
	.align		4
.L_2:
        /*0010*/ 	.word	index@($__internal_0_$__cuda_sm20_sqrt_rn_f32_slowpath)
        /*0014*/ 	.word	0x00000000


	//----- nvinfo : EIATTR_FRAME_SIZE
	.align		4
.L_3:
        /*0018*/ 	.byte	0x04, 0x11
        /*001a*/ 	.short	(.L_5 - .L_4)
	.align		4
.L_4:
        /*001c*/ 	.word	index@(_Z16squareRootKernelPfS_i)
        /*0020*/ 	.word	0x00000000


	//----- nvinfo : EIATTR_MIN_STACK_SIZE
	.align		4
.L_5:
        /*0024*/ 	.byte	0x04, 0x12
        /*0026*/ 	.short	(.L_7 - .L_6)
	.align		4
.L_6:
        /*0028*/ 	.word	index@(_Z16squareRootKernelPfS_i)
        /*002c*/ 	.word	0x00000000
.L_7:


//--------------------- .nv.compat                --------------------------
	.section	.nv.compat,"",@"SHT_CUDA_COMPAT_INFO"
	.align	4
        /*0000*/ 	.byte	0x02, 0x09, 0x00, 0x00, 0x02, 0x02, 0x01, 0x00, 0x02, 0x05, 0x05, 0x00, 0x03, 0x07, 0x01, 0x01
        /*0010*/ 	.byte	0x02, 0x03, 0x00, 0x00, 0x02, 0x06, 0x01, 0x00, 0x04, 0x0b, 0x08, 0x00, 0x01, 0x00, 0x00, 0x00
        /*0020*/ 	.byte	0x00, 0x00, 0x00, 0x00


//--------------------- .nv.info._Z16squareRootKernelPfS_i --------------------------
	.section	.nv.info._Z16squareRootKernelPfS_i,"",@"SHT_CUDA_INFO"
	.sectionflags	@""
	.align	4


	//----- nvinfo : EIATTR_CUDA_API_VERSION
	.align		4
        /*0000*/ 	.byte	0x04, 0x37
        /*0002*/ 	.short	(.L_9 - .L_8)
.L_8:
        /*0004*/ 	.word	0x00000082


	//----- nvinfo : EIATTR_KPARAM_INFO
	.align		4
.L_9:
        /*0008*/ 	.byte	0x04, 0x17
        /*000a*/ 	.short	(.L_11 - .L_10)
.L_10:
        /*000c*/ 	.word	0x00000000
        /*0010*/ 	.short	0x0002
        /*0012*/ 	.short	0x0010
        /*0014*/ 	.byte	0x00, 0xf0, 0x11, 0x00


	//----- nvinfo : EIATTR_KPARAM_INFO
	.align		4
.L_11:
        /*0018*/ 	.byte	0x04, 0x17
        /*001a*/ 	.short	(.L_13 - .L_12)
.L_12:
        /*001c*/ 	.word	0x00000000
        /*0020*/ 	.short	0x0001
        /*0022*/ 	.short	0x0008
        /*0024*/ 	.byte	0x00, 0xf5, 0x21, 0x00


	//----- nvinfo : EIATTR_KPARAM_INFO
	.align		4
.L_13:
        /*0028*/ 	.byte	0x04, 0x17
        /*002a*/ 	.short	(.L_15 - .L_14)
.L_14:
        /*002c*/ 	.word	0x00000000
        /*0030*/ 	.short	0x0000
        /*0032*/ 	.short	0x0000
        /*0034*/ 	.byte	0x00, 0xf5, 0x21, 0x00


	//----- nvinfo : EIATTR_SPARSE_MMA_MASK
	.align		4
.L_15:
        /*0038*/ 	.byte	0x03, 0x50
        /*003a*/ 	.short	0x0000


	//----- nvinfo : EIATTR_MAXREG_COUNT
	.align		4
        /*003c*/ 	.byte	0x03, 0x1b
        /*003e*/ 	.short	0x00ff


	//----- nvinfo : EIATTR_MERCURY_ISA_VERSION
	.align		4
        /*0040*/ 	.byte	0x03, 0x5f
        /*0042*/ 	.short	0x0101


	//----- nvinfo : EIATTR_VRC_CTA_INIT_COUNT
	.align		4
        /*0044*/ 	.byte	0x02, 0x4a
	.zero		1
	.zero		1


	//----- nvinfo : EIATTR_EXIT_INSTR_OFFSETS
	.align		4
        /*0048*/ 	.byte	0x04, 0x1c
        /*004a*/ 	.short	(.L_17 - .L_16)


	//   ....[0]....
.L_16:
        /*004c*/ 	.word	0x00000070


	//   ....[1]....
        /*0050*/ 	.word	0x000001c0


	//----- nvinfo : EIATTR_CRS_STACK_SIZE
	.align		4
.L_17:
        /*0054*/ 	.byte	0x04, 0x1e
        /*0056*/ 	.short	(.L_19 - .L_18)
.L_18:
        /*0058*/ 	.word	0x00000000


	//----- nvinfo : EIATTR_CBANK_PARAM_SIZE
	.align		4
.L_19:
        /*005c*/ 	.byte	0x03, 0x19
        /*005e*/ 	.short	0x0014


	//----- nvinfo : EIATTR_PARAM_CBANK
	.align		4
        /*0060*/ 	.byte	0x04, 0x0a
        /*0062*/ 	.short	(.L_21 - .L_20)
	.align		4
.L_20:
        /*0064*/ 	.word	index@(.nv.constant0._Z16squareRootKernelPfS_i)
        /*0068*/ 	.short	0x0380
        /*006a*/ 	.short	0x0014


	//----- nvinfo : EIATTR_SW_WAR
	.align		4
.L_21:
        /*006c*/ 	.byte	0x04, 0x36
        /*006e*/ 	.short	(.L_23 - .L_22)
.L_22:
        /*0070*/ 	.word	0x00000008
.L_23:


//--------------------- .nv.callgraph             --------------------------
	.section	.nv.callgraph,"",@"SHT_CUDA_CALLGRAPH"
	.align	4
	.sectionentsize	8
	.align		4
        /*0000*/ 	.word	0x00000000
	.align		4
        /*0004*/ 	.word	0xffffffff
	.align		4
        /*0008*/ 	.word	0x00000000
	.align		4
        /*000c*/ 	.word	0xfffffffe
	.align		4
        /*0010*/ 	.word	0x00000000
	.align		4
        /*0014*/ 	.word	0xfffffffd
	.align		4
        /*0018*/ 	.word	0x00000000
	.align		4
        /*001c*/ 	.word	0xfffffffc


//--------------------- .text._Z16squareRootKernelPfS_i --------------------------
	.section	.text._Z16squareRootKernelPfS_i,"ax",@progbits
	.align	128
        .global         _Z16squareRootKernelPfS_i
        .type           _Z16squareRootKernelPfS_i,@function
        .size           _Z16squareRootKernelPfS_i,(.L_x_5 - _Z16squareRootKernelPfS_i)
        .other          _Z16squareRootKernelPfS_i,@"STO_CUDA_ENTRY STV_DEFAULT"
_Z16squareRootKernelPfS_i:
.text._Z16squareRootKernelPfS_i:
[----:B------:R-:W-:Y:S01]  /*0000*/  LDC R1, c[0x0][0x37c] ;  /* 0x0000df00ff017b82 */ /* 0x000fe20000000800 */
[----:B------:R-:W0:Y:S07]  /*0010*/  S2R R0, SR_TID.X ;  /* 0x0000000000007919 */ /* 0x000e2e0000002100 */
[----:B------:R-:W0:Y:S01]  /*0020*/  S2UR UR4, SR_CTAID.X ;  /* 0x00000000000479c3 */ /* 0x000e220000002500 */
[----:B------:R-:W1:Y:S07]  /*0030*/  LDCU UR5, c[0x0][0x390] ;  /* 0x00007200ff0577ac */ /* 0x000e6e0008000800 */
[----:B------:R-:W0:Y:S02]  /*0040*/  LDC R5, c[0x0][0x360] ;  /* 0x0000d800ff057b82 */ /* 0x000e240000000800 */
[----:B0-----:R-:W-:-:S05]  /*0050*/  IMAD R5, R5, UR4, R0 ;  /* 0x0000000405057c24 */ /* 0x001fca000f8e0200 */
[----:B-1----:R-:W-:-:S13]  /*0060*/  ISETP.GE.AND P0, PT, R5, UR5, PT ;  /* 0x0000000505007c0c */ /* 0x002fda000bf06270 */
[----:B------:R-:W-:Y:S05]  /*0070*/  @P0 EXIT ;  /* 0x000000000000094d */ /* 0x000fea0003800000 */
[----:B------:R-:W0:Y:S01]  /*0080*/  LDC.64 R2, c[0x0][0x380] ;  /* 0x0000e000ff027b82 */ /* 0x000e220000000a00 */
[----:B------:R-:W1:Y:S01]  /*0090*/  LDCU.64 UR4, c[0x0][0x358] ;  /* 0x00006b00ff0477ac */ /* 0x000e620008000a00 */
[----:B0-----:R-:W-:-:S05]  /*00a0*/  IMAD.WIDE R2, R5, 0x4, R2 ;  /* 0x0000000405027825 */ /* 0x001fca00078e0202 */
[----:B-1----:R-:W2:Y:S01]  /*00b0*/  LDG.E R0, desc[UR4][R2.64] ;  /* 0x0000000402007981 */ /* 0x002ea2000c1e1900 */
[----:B------:R-:W-:Y:S01]  /*00c0*/  BSSY.RECONVERGENT B0, `(.L_x_0) ;  /* 0x000000c000007945 */ /* 0x000fe20003800200 */
[----:B--2---:R-:W-:Y:S01]  /*00d0*/  IADD3 R4, PT, PT, R0, -0xd000000, RZ ;  /* 0xf300000000047810 */ /* 0x004fe20007ffe0ff */
[----:B------:R0:W1:Y:S03]  /*00e0*/  MUFU.RSQ R7, R0 ;  /* 0x0000000000077308 */ /* 0x0000660000001400 */
[----:B------:R-:W-:-:S13]  /*00f0*/  ISETP.GT.U32.AND P0, PT, R4, 0x727fffff, PT ;  /* 0x727fffff0400780c */ /* 0x000fda0003f04070 */
[----:B0-----:R-:W-:Y:S05]  /*0100*/  @!P0 BRA `(.L_x_1) ;  /* 0x00000000000c8947 */ /* 0x001fea0003800000 */
[----:B------:R-:W-:-:S07]  /*0110*/  MOV R9, 0x130 ;  /* 0x0000013000097802 */ /* 0x000fce0000000f00 */
[----:B-1----:R-:W-:Y:S05]  /*0120*/  CALL.REL.NOINC `($__internal_0_$__cuda_sm20_sqrt_rn_f32_slowpath) ;  /* 0x0000000000287944 */ /* 0x002fea0003c00000 */
[----:B------:R-:W-:Y:S05]  /*0130*/  BRA `(.L_x_2) ;  /* 0x0000000000107947 */ /* 0x000fea0003800000 */
.L_x_1:
[----:B-1----:R-:W-:Y:S01]  /*0140*/  FMUL.FTZ R3, R0, R7 ;  /* 0x0000000700037220 */ /* 0x002fe20000410000 */
[----:B------:R-:W-:-:S03]  /*0150*/  FMUL.FTZ R7, R7, 0.5 ;  /* 0x3f00000007077820 */ /* 0x000fc60000410000 */
[----:B------:R-:W-:-:S04]  /*0160*/  FFMA R0, -R3, R3, R0 ;  /* 0x0000000303007223 */ /* 0x000fc80000000100 */
[----:B------:R-:W-:-:S07]  /*0170*/  FFMA R7, R0, R7, R3 ;  /* 0x0000000700077223 */ /* 0x000fce0000000003 */
.L_x_2:
[----:B------:R-:W-:Y:S05]  /*0180*/  BSYNC.RECONVERGENT B0 ;  /* 0x0000000000007941 */ /* 0x000fea0003800200 */
.L_x_0:
[----:B------:R-:W0:Y:S02]  /*0190*/  LDC.64 R2, c[0x0][0x388] ;  /* 0x0000e200ff027b82 */ /* 0x000e240000000a00 */
[----:B0-----:R-:W-:-:S05]  /*01a0*/  IMAD.WIDE R2, R5, 0x4, R2 ;  /* 0x0000000405027825 */ /* 0x001fca00078e0202 */
[----:B------:R-:W-:Y:S01]  /*01b0*/  STG.E desc[UR4][R2.64], R7 ;  /* 0x0000000702007986 */ /* 0x000fe2000c101904 */
[----:B------:R-:W-:Y:S05]  /*01c0*/  EXIT ;  /* 0x000000000000794d */ /* 0x000fea0003800000 */
        .weak           $__internal_0_$__cuda_sm20_sqrt_rn_f32_slowpath
        .type           $__internal_0_$__cuda_sm20_sqrt_rn_f32_slowpath,@function
        .size           $__internal_0_$__cuda_sm20_sqrt_rn_f32_slowpath,(.L_x_5 - $__internal_0_$__cuda_sm20_sqrt_rn_f32_slowpath)
$__internal_0_$__cuda_sm20_sqrt_rn_f32_slowpath:
[----:B------:R-:W-:-:S13]  /*01d0*/  LOP3.LUT P0, RZ, R0, 0x7fffffff, RZ, 0xc0, !PT ;  /* 0x7fffffff00ff7812 */ /* 0x000fda000780c0ff */
[----:B------:R-:W-:Y:S01]  /*01e0*/  @!P0 MOV R2, R0 ;  /* 0x0000000000028202 */ /* 0x000fe20000000f00 */
[----:B------:R-:W-:Y:S06]  /*01f0*/  @!P0 BRA `(.L_x_3) ;  /* 0x0000000000408947 */ /* 0x000fec0003800000 */
[----:B------:R-:W-:-:S13]  /*0200*/  FSETP.GEU.FTZ.AND P0, PT, R0, RZ, PT ;  /* 0x000000ff0000720b */ /* 0x000fda0003f1e000 */
[----:B------:R-:W-:Y:S01]  /*0210*/  @!P0 MOV R2, 0x7fffffff ;  /* 0x7fffffff00028802 */ /* 0x000fe20000000f00 */
[----:B------:R-:W-:Y:S06]  /*0220*/  @!P0 BRA `(.L_x_3) ;  /* 0x0000000000348947 */ /* 0x000fec0003800000 */
[----:B------:R-:W-:-:S13]  /*0230*/  FSETP.GTU.FTZ.AND P0, PT, |R0|, +INF , PT ;  /* 0x7f8000000000780b */ /* 0x000fda0003f1c200 */
[----:B------:R-:W-:Y:S01]  /*0240*/  @P0 FADD.FTZ R2, R0, 1 ;  /* 0x3f80000000020421 */ /* 0x000fe20000010000 */
[----:B------:R-:W-:Y:S06]  /*0250*/  @P0 BRA `(.L_x_3) ;  /* 0x0000000000280947 */ /* 0x000fec0003800000 */
[----:B------:R-:W-:-:S13]  /*0260*/  FSETP.NEU.FTZ.AND P0, PT, |R0|, +INF , PT ;  /* 0x7f8000000000780b */ /* 0x000fda0003f1d200 */
[----:B------:R-:W-:-:S04]  /*0270*/  @P0 FFMA R3, R0, 1.84467440737095516160e+19, RZ ;  /* 0x5f80000000030823 */ /* 0x000fc800000000ff */
[----:B------:R-:W0:Y:S02]  /*0280*/  @P0 MUFU.RSQ R2, R3 ;  /* 0x0000000300020308 */ /* 0x000e240000001400 */
[----:B0-----:R-:W-:Y:S01]  /*0290*/  @P0 FMUL.FTZ R4, R3, R2 ;  /* 0x0000000203040220 */ /* 0x001fe20000410000 */
[----:B------:R-:W-:Y:S01]  /*02a0*/  @P0 FMUL.FTZ R8, R2, 0.5 ;  /* 0x3f00000002080820 */ /* 0x000fe20000410000 */
[----:B------:R-:W-:Y:S02]  /*02b0*/  @!P0 MOV R2, R0 ;  /* 0x0000000000028202 */ /* 0x000fe40000000f00 */
[----:B------:R-:W-:-:S04]  /*02c0*/  @P0 FADD.FTZ R6, -R4, -RZ ;  /* 0x800000ff04060221 */ /* 0x000fc80000010100 */
[----:B------:R-:W-:-:S04]  /*02d0*/  @P0 FFMA R7, R4, R6, R3 ;  /* 0x0000000604070223 */ /* 0x000fc80000000003 */
[----:B------:R-:W-:-:S04]  /*02e0*/  @P0 FFMA R7, R7, R8, R4 ;  /* 0x0000000807070223 */ /* 0x000fc80000000004 */
[----:B------:R-:W-:-:S07]  /*02f0*/  @P0 FMUL.FTZ R2, R7, 2.3283064365386962891e-10 ;  /* 0x2f80000007020820 */ /* 0x000fce0000410000 */
.L_x_3:
[----:B------:R-:W-:Y:S01]  /*0300*/  HFMA2 R3, -RZ, RZ, 0, 0 ;  /* 0x00000000ff037431 */ /* 0x000fe200000001ff */
[----:B------:R-:W-:Y:S02]  /*0310*/  MOV R7, R2 ;  /* 0x0000000200077202 */ /* 0x000fe40000000f00 */
[----:B------:R-:W-:-:S04]  /*0320*/  MOV R2, R9 ;  /* 0x0000000900027202 */ /* 0x000fc80000000f00 */
[----:B------:R-:W-:Y:S05]  /*0330*/  RET.REL.NODEC R2 `(_Z16squareRootKernelPfS_i) ;  /* 0xfffffffc02307950 */ /* 0x000fea0003c3ffff */
.L_x_4:
[----:B------:R-:W-:-:S00]  /*0340*/  BRA `(.L_x_4) ;  /* 0xfffffffc00fc7947 */ /* 0x000fc0000383ffff */
[----:B------:R-:W-:-:S00]  /*0350*/  NOP ;  /* 0x0000000000007918 */ /* 0x000fc00000000000 */
        /* <DEDUP_REMOVED lines=10> */
.L_x_5:


//--------------------- .nv.shared.reserved.0     --------------------------
	.section	.nv.shared.reserved.0,"aw",@nobits
	.weak		__nv_reservedSMEM_offset_0_alias
	.size		__nv_reservedSMEM_offset_0_alias, 0, 64
	.other		__nv_reservedSMEM_offset_0_alias,@"STO_CUDA_RESERVED_SHARED STV_DEFAULT"
__nv_reservedSMEM_offset_0_alias:
	.zero		0
	.zero		64


//--------------------- .nv.constant0._Z16squareRootKernelPfS_i --------------------------
	.section	.nv.constant0._Z16squareRootKernelPfS_i,"a",@progbits
	.sectionflags	@""
	.align	4
.nv.constant0._Z16squareRootKernelPfS_i:
	.zero		916


//--------------------- SYMBOLS --------------------------

	.type		.nv.reservedSmem.offset0,@object
	.size		.nv.reservedSmem.offset0,0x4
